	.headerflags	@"EF_CUDA_TEXMODE_UNIFIED EF_CUDA_64BIT_ADDRESS EF_CUDA_ACCELERATORS EF_CUDA_SM90 EF_CUDA_VIRTUAL_SM(EF_CUDA_SM90)"
	.elftype	@"ET_EXEC"


//--------------------- .nv.info                  --------------------------
	.section	.nv.info,"",@"SHT_CUDA_INFO"
	.align	4


	//----- nvinfo : EIATTR_REGCOUNT
	.align		4
        /*0000*/ 	.byte	0x04, 0x2f
        /*0002*/ 	.short	(.L_1 - .L_0)
	.align		4
.L_0:
        /*0004*/ 	.word	index@(triton_poi_fused_mm_11)
        /*0008*/ 	.word	0x0000000c


	//----- nvinfo : EIATTR_MIN_STACK_SIZE
	.align		4
.L_1:
        /*000c*/ 	.byte	0x04, 0x12
        /*000e*/ 	.short	(.L_3 - .L_2)
	.align		4
.L_2:
        /*0010*/ 	.word	index@(triton_poi_fused_mm_11)
        /*0014*/ 	.word	0x00000000


	//----- nvinfo : EIATTR_FRAME_SIZE
	.align		4
.L_3:
        /*0018*/ 	.byte	0x04, 0x11
        /*001a*/ 	.short	(.L_5 - .L_4)
	.align		4
.L_4:
        /*001c*/ 	.word	index@(triton_poi_fused_mm_11)
        /*0020*/ 	.word	0x00000000


	//----- nvinfo : EIATTR_MIN_STACK_SIZE
	.align		4
.L_5:
        /*0024*/ 	.byte	0x04, 0x12
        /*0026*/ 	.short	(.L_7 - .L_6)
	.align		4
.L_6:
        /*0028*/ 	.word	index@(triton_poi_fused_mm_11)
        /*002c*/ 	.word	0x00000000
.L_7:


//--------------------- .nv.info.triton_poi_fused_mm_11 --------------------------
	.section	.nv.info.triton_poi_fused_mm_11,"",@"SHT_CUDA_INFO"
	.sectionflags	@""
	.align	4


	//----- nvinfo : EIATTR_CUDA_API_VERSION
	.align		4
        /*0000*/ 	.byte	0x04, 0x37
        /*0002*/ 	.short	(.L_9 - .L_8)
.L_8:
        /*0004*/ 	.word	0x0000007c


	//----- nvinfo : EIATTR_KPARAM_INFO
	.align		4
.L_9:
        /*0008*/ 	.byte	0x04, 0x17
        /*000a*/ 	.short	(.L_11 - .L_10)
.L_10:
        /*000c*/ 	.word	0x00000000
        /*0010*/ 	.short	0x0002
        /*0012*/ 	.short	0x0010
        /*0014*/ 	.byte	0x00, 0xf0, 0x11, 0x00


	//----- nvinfo : EIATTR_KPARAM_INFO
	.align		4
.L_11:
        /*0018*/ 	.byte	0x04, 0x17
        /*001a*/ 	.short	(.L_13 - .L_12)
.L_12:
        /*001c*/ 	.word	0x00000000
        /*0020*/ 	.short	0x0001
        /*0022*/ 	.short	0x0008
        /*0024*/ 	.byte	0x00, 0xf4, 0x21, 0x00


	//----- nvinfo : EIATTR_KPARAM_INFO
	.align		4
.L_13:
        /*0028*/ 	.byte	0x04, 0x17
        /*002a*/ 	.short	(.L_15 - .L_14)
.L_14:
        /*002c*/ 	.word	0x00000000
        /*0030*/ 	.short	0x0000
        /*0032*/ 	.short	0x0000
        /*0034*/ 	.byte	0x00, 0xf4, 0x21, 0x00


	//----- nvinfo : EIATTR_SPARSE_MMA_MASK
	.align		4
.L_15:
        /*0038*/ 	.byte	0x03, 0x50
        /*003a*/ 	.short	0x0000


	//----- nvinfo : EIATTR_MAXREG_COUNT
	.align		4
        /*003c*/ 	.byte	0x03, 0x1b
        /*003e*/ 	.short	0x00ff


	//----- nvinfo : EIATTR_EXIT_INSTR_OFFSETS
	.align		4
        /*0040*/ 	.byte	0x04, 0x1c
        /*0042*/ 	.short	(.L_17 - .L_16)


	//   ....[0]....
.L_16:
        /*0044*/ 	.word	0x00000100


	//   ....[1]....
        /*0048*/ 	.word	0x00000120


	//----- nvinfo : EIATTR_REQNTID
	.align		4
.L_17:
        /*004c*/ 	.byte	0x04, 0x10
        /*004e*/ 	.short	(.L_19 - .L_18)
.L_18:
        /*0050*/ 	.word	0x00000020
        /*0054*/ 	.word	0x00000001
        /*0058*/ 	.word	0x00000001


	//----- nvinfo : EIATTR_CBANK_PARAM_SIZE
	.align		4
.L_19:
        /*005c*/ 	.byte	0x03, 0x19
        /*005e*/ 	.short	0x0014


	//----- nvinfo : EIATTR_PARAM_CBANK
	.align		4
        /*0060*/ 	.byte	0x04, 0x0a
        /*0062*/ 	.short	(.L_21 - .L_20)
	.align		4
.L_20:
        /*0064*/ 	.word	index@(.nv.constant0.triton_poi_fused_mm_11)
        /*0068*/ 	.short	0x0210
        /*006a*/ 	.short	0x0014


	//----- nvinfo : EIATTR_SW_WAR
	.align		4
.L_21:
        /*006c*/ 	.byte	0x04, 0x36
        /*006e*/ 	.short	(.L_23 - .L_22)
.L_22:
        /*0070*/ 	.word	0x00000008
.L_23:


//--------------------- .nv.callgraph             --------------------------
	.section	.nv.callgraph,"",@"SHT_CUDA_CALLGRAPH"
	.align	4
	.sectionentsize	8
	.align		4
        /*0000*/ 	.word	0x00000000
	.align		4
        /*0004*/ 	.word	0xffffffff
	.align		4
        /*0008*/ 	.word	0x00000000
	.align		4
        /*000c*/ 	.word	0xfffffffe
	.align		4
        /*0010*/ 	.word	0x00000000
	.align		4
        /*0014*/ 	.word	0xfffffffd
	.align		4
        /*0018*/ 	.word	0x00000000
	.align		4
        /*001c*/ 	.word	0xfffffffc


//--------------------- .text.triton_poi_fused_mm_11 --------------------------
	.section	.text.triton_poi_fused_mm_11,"ax",@progbits
	.align	128
        .global         triton_poi_fused_mm_11
        .type           triton_poi_fused_mm_11,@function
        .size           triton_poi_fused_mm_11,(.L_x_1 - triton_poi_fused_mm_11)
        .other          triton_poi_fused_mm_11,@"STO_CUDA_ENTRY STV_DEFAULT"
triton_poi_fused_mm_11:
.text.triton_poi_fused_mm_11:
[----:B------:R-:W0:Y:S02]  /*0000*/  LDC R1, c[0x0][0x28] ;  /* 0x00000a00ff017b82 */ /* 0x000e240000000800 */
[----:B------:R-:W1:Y:S01]  /*0010*/  S2R R6, SR_TID.X ;  /* 0x0000000000067919 */ /* 0x000e620000002100 */
[----:B------:R-:W2:Y:S01]  /*0020*/  LDC.64 R2, c[0x0][0x210] ;  /* 0x00008400ff027b82 */ /* 0x000ea20000000a00 */
[----:B------:R-:W-:Y:S01]  /*0030*/  IMAD.MOV.U32 R9, RZ, RZ, RZ ;  /* 0x000000ffff097224 */ /* 0x000fe200078e00ff */
[----:B------:R-:W-:Y:S01]  /*0040*/  ULDC.64 UR4, c[0x0][0x208] ;  /* 0x0000820000047ab9 */ /* 0x000fe20000000a00 */
[----:B------:R-:W3:Y:S01]  /*0050*/  S2R R7, SR_CTAID.X ;  /* 0x0000000000077919 */ /* 0x000ee20000002500 */
[----:B-1----:R-:W-:-:S05]  /*0060*/  LOP3.LUT R0, R6, 0xf, RZ, 0xc0, !PT ;  /* 0x0000000f06007812 */ /* 0x002fca00078ec0ff */
[----:B---3--:R-:W-:-:S05]  /*0070*/  IMAD R7, R7, 0x10, R0 ;  /* 0x0000001007077824 */ /* 0x008fca00078e0200 */
[C---:B------:R-:W-:Y:S02]  /*0080*/  ISETP.GE.AND P0, PT, R7.reuse, 0x10, PT ;  /* 0x000000100700780c */ /* 0x040fe40003f06270 */
[----:B------:R-:W-:-:S05]  /*0090*/  SHF.L.U32 R5, R7, 0x4, RZ ;  /* 0x0000000407057819 */ /* 0x000fca00000006ff */
[----:B--2---:R-:W-:Y:S02]  /*00a0*/  IMAD.WIDE R2, R5, 0x4, R2 ;  /* 0x0000000405027825 */ /* 0x004fe400078e0202 */
[----:B------:R-:W1:Y:S04]  /*00b0*/  LDC.64 R4, c[0x0][0x218] ;  /* 0x00008600ff047b82 */ /* 0x000e680000000a00 */
[----:B------:R2:W5:Y:S01]  /*00c0*/  @!P0 LDG.E.EL R9, desc[UR4][R2.64+0x1c] ;  /* 0x00001c0402098981 */ /* 0x000562000c2e1900 */
[----:B------:R-:W-:-:S04]  /*00d0*/  LOP3.LUT P0, RZ, R6, 0x10, RZ, 0xc0, !PT ;  /* 0x0000001006ff7812 */ /* 0x000fc8000780c0ff */
[C---:B------:R-:W-:Y:S01]  /*00e0*/  ISETP.LT.AND P0, PT, R7.reuse, 0x10, !P0 ;  /* 0x000000100700780c */ /* 0x040fe20004701270 */
[----:B-1----:R-:W-:-:S12]  /*00f0*/  IMAD.WIDE R4, R7, 0x4, R4 ;  /* 0x0000000407047825 */ /* 0x002fd800078e0204 */
[----:B--2---:R-:W-:Y:S05]  /*0100*/  @!P0 EXIT ;  /* 0x000000000000894d */ /* 0x004fea0003800000 */
[----:B-----5:R-:W-:Y:S01]  /*0110*/  STG.E desc[UR4][R4.64], R9 ;  /* 0x0000000904007986 */ /* 0x020fe2000c101904 */
[----:B------:R-:W-:Y:S05]  /*0120*/  EXIT ;  /* 0x000000000000794d */ /* 0x000fea0003800000 */
.L_x_0:
[----:B------:R-:W-:-:S00]  /*0130*/  BRA `(.L_x_0) ;  /* 0xfffffffc00fc7947 */ /* 0x000fc0000383ffff */
[----:B------:R-:W-:-:S00]  /*0140*/  NOP ;  /* 0x0000000000007918 */ /* 0x000fc00000000000 */
        /* <DEDUP_REMOVED lines=11> */
.L_x_1:


//--------------------- .nv.constant0.triton_poi_fused_mm_11 --------------------------
	.section	.nv.constant0.triton_poi_fused_mm_11,"a",@progbits
	.sectionflags	@""
	.align	4
.nv.constant0.triton_poi_fused_mm_11:
	.zero		548
